//
// Generated by NVIDIA NVVM Compiler
//
// Compiler Build ID: CL-36424714
// Cuda compilation tools, release 13.0, V13.0.88
// Based on NVVM 20.0.0
//

.version 9.0
.target sm_100
.address_size 64

	// .globl	_Z4convPfS_S_iii

.visible .entry _Z4convPfS_S_iii(
	.param .u64 .ptr .align 1 _Z4convPfS_S_iii_param_0,
	.param .u64 .ptr .align 1 _Z4convPfS_S_iii_param_1,
	.param .u64 .ptr .align 1 _Z4convPfS_S_iii_param_2,
	.param .u32 _Z4convPfS_S_iii_param_3,
	.param .u32 _Z4convPfS_S_iii_param_4,
	.param .u32 _Z4convPfS_S_iii_param_5
)
{
	.reg .pred 	%p<86>;
	.reg .b32 	%r<79>;
	.reg .b32 	%f<113>;
	.reg .b64 	%rd<61>;

	ld.param.u64 	%rd9, [_Z4convPfS_S_iii_param_0];
	ld.param.u64 	%rd10, [_Z4convPfS_S_iii_param_1];
	ld.param.u64 	%rd8, [_Z4convPfS_S_iii_param_2];
	ld.param.u32 	%r25, [_Z4convPfS_S_iii_param_3];
	ld.param.u32 	%r26, [_Z4convPfS_S_iii_param_4];
	ld.param.u32 	%r27, [_Z4convPfS_S_iii_param_5];
	cvta.to.global.u64 	%rd1, %rd10;
	cvta.to.global.u64 	%rd2, %rd9;
	mov.u32 	%r28, %tid.x;
	mov.u32 	%r29, %ctaid.x;
	mov.u32 	%r30, %ntid.x;
	mad.lo.s32 	%r1, %r29, %r30, %r28;
	mul.lo.s32 	%r31, %r26, %r25;
	setp.ge.s32 	%p1, %r1, %r31;
	@%p1 bra 	$L__BB0_45;
	setp.lt.s32 	%p2, %r27, 1;
	@%p2 bra 	$L__BB0_45;
	shr.u32 	%r33, %r27, 1;
	div.s32 	%r34, %r1, %r25;
	sub.s32 	%r2, %r34, %r33;
	mul.lo.s32 	%r35, %r34, %r25;
	sub.s32 	%r36, %r1, %r35;
	sub.s32 	%r3, %r36, %r33;
	cvta.to.global.u64 	%rd11, %rd8;
	mul.wide.s32 	%rd12, %r1, 4;
	add.s64 	%rd3, %rd11, %rd12;
	ld.global.f32 	%f112, [%rd3];
	and.b32  	%r4, %r27, 7;
	add.s32 	%r5, %r4, -1;
	and.b32  	%r6, %r27, 3;
	and.b32  	%r7, %r27, 2147483640;
	and.b32  	%r8, %r27, 1;
	mov.b32 	%r74, 0;
	cvt.s64.s32 	%rd46, %r3;
$L__BB0_3:
	setp.lt.u32 	%p3, %r27, 8;
	add.s32 	%r10, %r2, %r74;
	mul.lo.s32 	%r11, %r10, %r25;
	mul.lo.s32 	%r12, %r74, %r27;
	mov.b32 	%r77, 0;
	@%p3 bra 	$L__BB0_22;
	mov.b32 	%r75, 0;
	cvt.s64.s32 	%rd19, %r11;
	cvt.u64.u32 	%rd23, %r12;
$L__BB0_5:
	.pragma "nounroll";
	setp.ge.s32 	%p4, %r10, %r26;
	add.s32 	%r14, %r3, %r75;
	or.b32  	%r39, %r10, %r14;
	setp.lt.s32 	%p5, %r39, 0;
	setp.ge.s32 	%p6, %r14, %r25;
	or.pred  	%p7, %p4, %p6;
	or.pred  	%p8, %p7, %p5;
	mov.f32 	%f91, 0f00000000;
	@%p8 bra 	$L__BB0_7;
	add.s32 	%r40, %r14, %r11;
	mul.wide.s32 	%rd13, %r40, 4;
	add.s64 	%rd14, %rd2, %rd13;
	ld.global.f32 	%f91, [%rd14];
$L__BB0_7:
	add.s32 	%r41, %r14, 1;
	or.b32  	%r42, %r10, %r41;
	add.s32 	%r43, %r75, %r12;
	mul.wide.u32 	%rd15, %r43, 4;
	add.s64 	%rd16, %rd1, %rd15;
	ld.global.f32 	%f59, [%rd16];
	fma.rn.f32 	%f6, %f91, %f59, %f112;
	st.global.f32 	[%rd3], %f6;
	setp.lt.s32 	%p10, %r42, 0;
	setp.ge.s32 	%p11, %r41, %r25;
	or.pred  	%p12, %p4, %p11;
	or.pred  	%p13, %p12, %p10;
	cvt.s64.s32 	%rd17, %r75;
	add.s64 	%rd20, %rd46, %rd17;
	add.s64 	%rd21, %rd20, %rd19;
	shl.b64 	%rd22, %rd21, 2;
	add.s64 	%rd4, %rd2, %rd22;
	mov.f32 	%f92, 0f00000000;
	@%p13 bra 	$L__BB0_9;
	ld.global.f32 	%f92, [%rd4+4];
$L__BB0_9:
	add.s32 	%r44, %r14, 2;
	or.b32  	%r45, %r10, %r44;
	cvt.u64.u32 	%rd24, %r75;
	add.s64 	%rd25, %rd24, %rd23;
	shl.b64 	%rd26, %rd25, 2;
	add.s64 	%rd5, %rd1, %rd26;
	ld.global.f32 	%f61, [%rd5+4];
	fma.rn.f32 	%f9, %f92, %f61, %f6;
	st.global.f32 	[%rd3], %f9;
	setp.lt.s32 	%p15, %r45, 0;
	setp.ge.s32 	%p16, %r44, %r25;
	or.pred  	%p17, %p4, %p16;
	or.pred  	%p18, %p17, %p15;
	mov.f32 	%f93, 0f00000000;
	@%p18 bra 	$L__BB0_11;
	ld.global.f32 	%f93, [%rd4+8];
$L__BB0_11:
	add.s32 	%r46, %r14, 3;
	or.b32  	%r47, %r10, %r46;
	ld.global.f32 	%f63, [%rd5+8];
	fma.rn.f32 	%f12, %f93, %f63, %f9;
	st.global.f32 	[%rd3], %f12;
	setp.lt.s32 	%p20, %r47, 0;
	setp.ge.s32 	%p21, %r46, %r25;
	or.pred  	%p22, %p4, %p21;
	or.pred  	%p23, %p22, %p20;
	mov.f32 	%f94, 0f00000000;
	@%p23 bra 	$L__BB0_13;
	ld.global.f32 	%f94, [%rd4+12];
$L__BB0_13:
	add.s32 	%r48, %r14, 4;
	or.b32  	%r49, %r10, %r48;
	ld.global.f32 	%f65, [%rd5+12];
	fma.rn.f32 	%f15, %f94, %f65, %f12;
	st.global.f32 	[%rd3], %f15;
	setp.lt.s32 	%p25, %r49, 0;
	setp.ge.s32 	%p26, %r48, %r25;
	or.pred  	%p27, %p4, %p26;
	or.pred  	%p28, %p27, %p25;
	mov.f32 	%f95, 0f00000000;
	@%p28 bra 	$L__BB0_15;
	ld.global.f32 	%f95, [%rd4+16];
$L__BB0_15:
	add.s32 	%r50, %r14, 5;
	or.b32  	%r51, %r10, %r50;
	ld.global.f32 	%f67, [%rd5+16];
	fma.rn.f32 	%f18, %f95, %f67, %f15;
	st.global.f32 	[%rd3], %f18;
	setp.lt.s32 	%p30, %r51, 0;
	setp.ge.s32 	%p31, %r50, %r25;
	or.pred  	%p32, %p4, %p31;
	or.pred  	%p33, %p32, %p30;
	mov.f32 	%f96, 0f00000000;
	@%p33 bra 	$L__BB0_17;
	ld.global.f32 	%f96, [%rd4+20];
$L__BB0_17:
	add.s32 	%r52, %r14, 6;
	or.b32  	%r53, %r10, %r52;
	ld.global.f32 	%f69, [%rd5+20];
	fma.rn.f32 	%f21, %f96, %f69, %f18;
	st.global.f32 	[%rd3], %f21;
	setp.lt.s32 	%p35, %r53, 0;
	setp.ge.s32 	%p36, %r52, %r25;
	or.pred  	%p37, %p4, %p36;
	or.pred  	%p38, %p37, %p35;
	mov.f32 	%f97, 0f00000000;
	@%p38 bra 	$L__BB0_19;
	ld.global.f32 	%f97, [%rd4+24];
$L__BB0_19:
	add.s32 	%r54, %r14, 7;
	or.b32  	%r55, %r10, %r54;
	ld.global.f32 	%f71, [%rd5+24];
	fma.rn.f32 	%f24, %f97, %f71, %f21;
	st.global.f32 	[%rd3], %f24;
	setp.lt.s32 	%p40, %r55, 0;
	setp.ge.s32 	%p41, %r54, %r25;
	or.pred  	%p42, %p4, %p41;
	or.pred  	%p43, %p42, %p40;
	mov.f32 	%f98, 0f00000000;
	@%p43 bra 	$L__BB0_21;
	ld.global.f32 	%f98, [%rd4+28];
$L__BB0_21:
	ld.global.f32 	%f72, [%rd5+28];
	fma.rn.f32 	%f112, %f98, %f72, %f24;
	st.global.f32 	[%rd3], %f112;
	add.s32 	%r75, %r75, 8;
	setp.ne.s32 	%p44, %r75, %r7;
	mov.u32 	%r77, %r7;
	@%p44 bra 	$L__BB0_5;
$L__BB0_22:
	setp.eq.s32 	%p45, %r4, 0;
	@%p45 bra 	$L__BB0_44;
	setp.lt.u32 	%p46, %r5, 3;
	@%p46 bra 	$L__BB0_33;
	setp.ge.s32 	%p47, %r10, %r26;
	add.s32 	%r17, %r3, %r77;
	or.b32  	%r57, %r10, %r17;
	setp.lt.s32 	%p48, %r57, 0;
	setp.ge.s32 	%p49, %r17, %r25;
	or.pred  	%p50, %p47, %p49;
	or.pred  	%p51, %p50, %p48;
	mov.f32 	%f101, 0f00000000;
	@%p51 bra 	$L__BB0_26;
	add.s32 	%r58, %r17, %r11;
	mul.wide.s32 	%rd27, %r58, 4;
	add.s64 	%rd28, %rd2, %rd27;
	ld.global.f32 	%f101, [%rd28];
$L__BB0_26:
	add.s32 	%r59, %r17, 1;
	or.b32  	%r60, %r10, %r59;
	add.s32 	%r61, %r77, %r12;
	mul.wide.u32 	%rd29, %r61, 4;
	add.s64 	%rd30, %rd1, %rd29;
	ld.global.f32 	%f76, [%rd30];
	fma.rn.f32 	%f32, %f101, %f76, %f112;
	st.global.f32 	[%rd3], %f32;
	setp.lt.s32 	%p53, %r60, 0;
	setp.ge.s32 	%p54, %r59, %r25;
	or.pred  	%p55, %p47, %p54;
	or.pred  	%p56, %p55, %p53;
	cvt.u64.u32 	%rd31, %r77;
	cvt.s64.s32 	%rd33, %r11;
	add.s64 	%rd34, %rd46, %rd31;
	add.s64 	%rd35, %rd34, %rd33;
	shl.b64 	%rd36, %rd35, 2;
	add.s64 	%rd6, %rd2, %rd36;
	mov.f32 	%f102, 0f00000000;
	@%p56 bra 	$L__BB0_28;
	ld.global.f32 	%f102, [%rd6+4];
$L__BB0_28:
	add.s32 	%r62, %r17, 2;
	or.b32  	%r63, %r10, %r62;
	cvt.u64.u32 	%rd37, %r12;
	cvt.u64.u32 	%rd38, %r77;
	add.s64 	%rd39, %rd38, %rd37;
	shl.b64 	%rd40, %rd39, 2;
	add.s64 	%rd7, %rd1, %rd40;
	ld.global.f32 	%f78, [%rd7+4];
	fma.rn.f32 	%f35, %f102, %f78, %f32;
	st.global.f32 	[%rd3], %f35;
	setp.lt.s32 	%p58, %r63, 0;
	setp.ge.s32 	%p59, %r62, %r25;
	or.pred  	%p60, %p47, %p59;
	or.pred  	%p61, %p60, %p58;
	mov.f32 	%f103, 0f00000000;
	@%p61 bra 	$L__BB0_30;
	ld.global.f32 	%f103, [%rd6+8];
$L__BB0_30:
	add.s32 	%r64, %r17, 3;
	or.b32  	%r65, %r10, %r64;
	ld.global.f32 	%f80, [%rd7+8];
	fma.rn.f32 	%f38, %f103, %f80, %f35;
	st.global.f32 	[%rd3], %f38;
	setp.lt.s32 	%p63, %r65, 0;
	setp.ge.s32 	%p64, %r64, %r25;
	or.pred  	%p65, %p47, %p64;
	or.pred  	%p66, %p65, %p63;
	mov.f32 	%f104, 0f00000000;
	@%p66 bra 	$L__BB0_32;
	ld.global.f32 	%f104, [%rd6+12];
$L__BB0_32:
	ld.global.f32 	%f81, [%rd7+12];
	fma.rn.f32 	%f112, %f104, %f81, %f38;
	st.global.f32 	[%rd3], %f112;
	add.s32 	%r77, %r77, 4;
$L__BB0_33:
	setp.eq.s32 	%p67, %r6, 0;
	@%p67 bra 	$L__BB0_44;
	setp.eq.s32 	%p68, %r6, 1;
	@%p68 bra 	$L__BB0_40;
	setp.ge.s32 	%p69, %r10, %r26;
	add.s32 	%r20, %r3, %r77;
	or.b32  	%r66, %r10, %r20;
	setp.lt.s32 	%p70, %r66, 0;
	setp.ge.s32 	%p71, %r20, %r25;
	or.pred  	%p72, %p69, %p71;
	or.pred  	%p73, %p72, %p70;
	mov.f32 	%f107, 0f00000000;
	@%p73 bra 	$L__BB0_37;
	add.s32 	%r67, %r20, %r11;
	mul.wide.s32 	%rd41, %r67, 4;
	add.s64 	%rd42, %rd2, %rd41;
	ld.global.f32 	%f107, [%rd42];
$L__BB0_37:
	add.s32 	%r68, %r20, 1;
	or.b32  	%r69, %r10, %r68;
	add.s32 	%r70, %r77, %r12;
	mul.wide.u32 	%rd43, %r70, 4;
	add.s64 	%rd44, %rd1, %rd43;
	ld.global.f32 	%f85, [%rd44];
	fma.rn.f32 	%f46, %f107, %f85, %f112;
	st.global.f32 	[%rd3], %f46;
	setp.lt.s32 	%p75, %r69, 0;
	setp.ge.s32 	%p76, %r68, %r25;
	or.pred  	%p77, %p69, %p76;
	or.pred  	%p78, %p77, %p75;
	mov.f32 	%f108, 0f00000000;
	@%p78 bra 	$L__BB0_39;
	cvt.s64.s32 	%rd45, %r11;
	cvt.s64.s32 	%rd47, %r77;
	add.s64 	%rd48, %rd46, %rd47;
	add.s64 	%rd49, %rd48, %rd45;
	shl.b64 	%rd50, %rd49, 2;
	add.s64 	%rd51, %rd2, %rd50;
	ld.global.f32 	%f108, [%rd51+4];
$L__BB0_39:
	cvt.u64.u32 	%rd52, %r12;
	cvt.u64.u32 	%rd53, %r77;
	add.s64 	%rd54, %rd53, %rd52;
	shl.b64 	%rd55, %rd54, 2;
	add.s64 	%rd56, %rd1, %rd55;
	ld.global.f32 	%f86, [%rd56+4];
	fma.rn.f32 	%f112, %f108, %f86, %f46;
	st.global.f32 	[%rd3], %f112;
	add.s32 	%r77, %r77, 2;
$L__BB0_40:
	setp.eq.s32 	%p79, %r8, 0;
	@%p79 bra 	$L__BB0_44;
	setp.ge.s32 	%p80, %r10, %r26;
	add.s32 	%r23, %r3, %r77;
	or.b32  	%r71, %r10, %r23;
	setp.lt.s32 	%p81, %r71, 0;
	setp.ge.s32 	%p82, %r23, %r25;
	or.pred  	%p83, %p80, %p82;
	or.pred  	%p84, %p83, %p81;
	mov.f32 	%f111, 0f00000000;
	@%p84 bra 	$L__BB0_43;
	add.s32 	%r72, %r23, %r11;
	mul.wide.s32 	%rd57, %r72, 4;
	add.s64 	%rd58, %rd2, %rd57;
	ld.global.f32 	%f111, [%rd58];
$L__BB0_43:
	add.s32 	%r73, %r77, %r12;
	mul.wide.u32 	%rd59, %r73, 4;
	add.s64 	%rd60, %rd1, %rd59;
	ld.global.f32 	%f88, [%rd60];
	fma.rn.f32 	%f112, %f111, %f88, %f112;
	st.global.f32 	[%rd3], %f112;
$L__BB0_44:
	add.s32 	%r74, %r74, 1;
	setp.ne.s32 	%p85, %r74, %r27;
	@%p85 bra 	$L__BB0_3;
$L__BB0_45:
	ret;

}


// ===== COMPILED SASS (sm_100) =====

	.target	sm_100

	.elftype	@"ET_EXEC"


//--------------------- .note.nv.tkinfo           --------------------------
	.section	.note.nv.tkinfo,"",@"SHT_NOTE"
	.sectionflags	@"SHF_NOTE_NV_TKINFO"
	.tkinfo
        /*0018*/ 	.word	0x00000002
        /*0030*/ 	.string	""
        /*0030*/ 	.string	"ptxas"
        /*0030*/ 	.string	"Cuda compilation tools, release 13.0, V13.0.88"
        /*0030*/ 	.string	"Build cuda_13.0.r13.0/compiler.36424714_0"
        /*0030*/ 	.string	"-arch sm_100 -m 64 "



//--------------------- .note.nv.cuinfo           --------------------------
	.section	.note.nv.cuinfo,"",@"SHT_NOTE"
	.sectionflags	@"SHF_NOTE_NV_CUINFO"
        /*0018*/ 	.short	0x0002
        /*001a*/ 	.short	0x0064
        /*001c*/ 	.short	0x0082
	.zero		2


//--------------------- .nv.info                  --------------------------
	.section	.nv.info,"",@"SHT_CUDA_INFO"
	.align	4


	//----- nvinfo : EIATTR_REGCOUNT
	.align		4
        /*0000*/ 	.byte	0x04, 0x2f
        /*0002*/ 	.short	(.L_1 - .L_0)
	.align		4
.L_0:
        /*0004*/ 	.word	index@(_Z4convPfS_S_iii)
        /*0008*/ 	.word	0x0000001f


	//----- nvinfo : EIATTR_FRAME_SIZE
	.align		4
.L_1:
        /*000c*/ 	.byte	0x04, 0x11
        /*000e*/ 	.short	(.L_3 - .L_2)
	.align		4
.L_2:
        /*0010*/ 	.word	index@(_Z4convPfS_S_iii)
        /*0014*/ 	.word	0x00000000


	//----- nvinfo : EIATTR_MIN_STACK_SIZE
	.align		4
.L_3:
        /*0018*/ 	.byte	0x04, 0x12
        /*001a*/ 	.short	(.L_5 - .L_4)
	.align		4
.L_4:
        /*001c*/ 	.word	index@(_Z4convPfS_S_iii)
        /*0020*/ 	.word	0x00000000
.L_5:


//--------------------- .nv.compat                --------------------------
	.section	.nv.compat,"",@"SHT_CUDA_COMPAT_INFO"
	.align	4
        /*0000*/ 	.byte	0x02, 0x09, 0x00, 0x00, 0x02, 0x02, 0x01, 0x00, 0x02, 0x05, 0x05, 0x00, 0x03, 0x07, 0x01, 0x01
        /*0010*/ 	.byte	0x02, 0x03, 0x00, 0x00, 0x02, 0x06, 0x01, 0x00, 0x04, 0x0b, 0x08, 0x00, 0x09, 0x00, 0x00, 0x00
        /*0020*/ 	.byte	0x00, 0x00, 0x00, 0x00


//--------------------- .nv.info._Z4convPfS_S_iii --------------------------
	.section	.nv.info._Z4convPfS_S_iii,"",@"SHT_CUDA_INFO"
	.sectionflags	@""
	.align	4


	//----- nvinfo : EIATTR_CUDA_API_VERSION
	.align		4
        /*0000*/ 	.byte	0x04, 0x37
        /*0002*/ 	.short	(.L_7 - .L_6)
.L_6:
        /*0004*/ 	.word	0x00000082


	//----- nvinfo : EIATTR_KPARAM_INFO
	.align		4
.L_7:
        /*0008*/ 	.byte	0x04, 0x17
        /*000a*/ 	.short	(.L_9 - .L_8)
.L_8:
        /*000c*/ 	.word	0x00000000
        /*0010*/ 	.short	0x0005
        /*0012*/ 	.short	0x0020
        /*0014*/ 	.byte	0x00, 0xf0, 0x11, 0x00


	//----- nvinfo : EIATTR_KPARAM_INFO
	.align		4
.L_9:
        /*0018*/ 	.byte	0x04, 0x17
        /*001a*/ 	.short	(.L_11 - .L_10)
.L_10:
        /*001c*/ 	.word	0x00000000
        /*0020*/ 	.short	0x0004
        /*0022*/ 	.short	0x001c
        /*0024*/ 	.byte	0x00, 0xf0, 0x11, 0x00


	//----- nvinfo : EIATTR_KPARAM_INFO
	.align		4
.L_11:
        /*0028*/ 	.byte	0x04, 0x17
        /*002a*/ 	.short	(.L_13 - .L_12)
.L_12:
        /*002c*/ 	.word	0x00000000
        /*0030*/ 	.short	0x0003
        /*0032*/ 	.short	0x0018
        /*0034*/ 	.byte	0x00, 0xf0, 0x11, 0x00


	//----- nvinfo : EIATTR_KPARAM_INFO
	.align		4
.L_13:
        /*0038*/ 	.byte	0x04, 0x17
        /*003a*/ 	.short	(.L_15 - .L_14)
.L_14:
        /*003c*/ 	.word	0x00000000
        /*0040*/ 	.short	0x0002
        /*0042*/ 	.short	0x0010
        /*0044*/ 	.byte	0x00, 0xf5, 0x21, 0x00


	//----- nvinfo : EIATTR_KPARAM_INFO
	.align		4
.L_15:
        /*0048*/ 	.byte	0x04, 0x17
        /*004a*/ 	.short	(.L_17 - .L_16)
.L_16:
        /*004c*/ 	.word	0x00000000
        /*0050*/ 	.short	0x0001
        /*0052*/ 	.short	0x0008
        /*0054*/ 	.byte	0x00, 0xf5, 0x21, 0x00


	//----- nvinfo : EIATTR_KPARAM_INFO
	.align		4
.L_17:
        /*0058*/ 	.byte	0x04, 0x17
        /*005a*/ 	.short	(.L_19 - .L_18)
.L_18:
        /*005c*/ 	.word	0x00000000
        /*0060*/ 	.short	0x0000
        /*0062*/ 	.short	0x0000
        /*0064*/ 	.byte	0x00, 0xf5, 0x21, 0x00


	//----- nvinfo : EIATTR_SPARSE_MMA_MASK
	.align		4
.L_19:
        /*0068*/ 	.byte	0x03, 0x50
        /*006a*/ 	.short	0x0000


	//----- nvinfo : EIATTR_MAXREG_COUNT
	.align		4
        /*006c*/ 	.byte	0x03, 0x1b
        /*006e*/ 	.short	0x00ff


	//----- nvinfo : EIATTR_MERCURY_ISA_VERSION
	.align		4
        /*0070*/ 	.byte	0x03, 0x5f
        /*0072*/ 	.short	0x0101


	//----- nvinfo : EIATTR_VRC_CTA_INIT_COUNT
	.align		4
        /*0074*/ 	.byte	0x02, 0x4a
	.zero		1
	.zero		1


	//----- nvinfo : EIATTR_EXIT_INSTR_OFFSETS
	.align		4
        /*0078*/ 	.byte	0x04, 0x1c
        /*007a*/ 	.short	(.L_21 - .L_20)


	//   ....[0]....
.L_20:
        /*007c*/ 	.word	0x00000080


	//   ....[1]....
        /*0080*/ 	.word	0x000000b0


	//   ....[2]....
        /*0084*/ 	.word	0x000011a0


	//----- nvinfo : EIATTR_CBANK_PARAM_SIZE
	.align		4
.L_21:
        /*0088*/ 	.byte	0x03, 0x19
        /*008a*/ 	.short	0x0024


	//----- nvinfo : EIATTR_PARAM_CBANK
	.align		4
        /*008c*/ 	.byte	0x04, 0x0a
        /*008e*/ 	.short	(.L_23 - .L_22)
	.align		4
.L_22:
        /*0090*/ 	.word	index@(.nv.constant0._Z4convPfS_S_iii)
        /*0094*/ 	.short	0x0380
        /*0096*/ 	.short	0x0024


	//----- nvinfo : EIATTR_SW_WAR
	.align		4
.L_23:
        /*0098*/ 	.byte	0x04, 0x36
        /*009a*/ 	.short	(.L_25 - .L_24)
.L_24:
        /*009c*/ 	.word	0x00000008
.L_25:


//--------------------- .nv.callgraph             --------------------------
	.section	.nv.callgraph,"",@"SHT_CUDA_CALLGRAPH"
	.align	4
	.sectionentsize	8
	.align		4
        /*0000*/ 	.word	0x00000000
	.align		4
        /*0004*/ 	.word	0xffffffff
	.align		4
        /*0008*/ 	.word	0x00000000
	.align		4
        /*000c*/ 	.word	0xfffffffe
	.align		4
        /*0010*/ 	.word	0x00000000
	.align		4
        /*0014*/ 	.word	0xfffffffd
	.align		4
        /*0018*/ 	.word	0x00000000
	.align		4
        /*001c*/ 	.word	0xfffffffc


//--------------------- .text._Z4convPfS_S_iii    --------------------------
	.section	.text._Z4convPfS_S_iii,"ax",@progbits
	.align	128
        .global         _Z4convPfS_S_iii
        .type           _Z4convPfS_S_iii,@function
        .size           _Z4convPfS_S_iii,(.L_x_7 - _Z4convPfS_S_iii)
        .other          _Z4convPfS_S_iii,@"STO_CUDA_ENTRY STV_DEFAULT"
_Z4convPfS_S_iii:
.text._Z4convPfS_S_iii:
[----:B------:R-:W-:Y:S01]  /*0000*/  LDC R1, c[0x0][0x37c] ;  /* 0x0000df00ff017b82 */ /* 0x000fe20000000800 */
[----:B------:R-:W0:Y:S07]  /*0010*/  S2R R7, SR_TID.X ;  /* 0x0000000000077919 */ /* 0x000e2e0000002100 */
[----:B------:R-:W0:Y:S08]  /*0020*/  S2UR UR4, SR_CTAID.X ;  /* 0x00000000000479c3 */ /* 0x000e300000002500 */
[----:B------:R-:W0:Y:S08]  /*0030*/  LDC R0, c[0x0][0x360] ;  /* 0x0000d800ff007b82 */ /* 0x000e300000000800 */
[----:B------:R-:W1:Y:S01]  /*0040*/  LDC.64 R4, c[0x0][0x398] ;  /* 0x0000e600ff047b82 */ /* 0x000e620000000a00 */
[----:B0-----:R-:W-:-:S02]  /*0050*/  IMAD R7, R0, UR4, R7 ;  /* 0x0000000400077c24 */ /* 0x001fc4000f8e0207 */
[----:B-1----:R-:W-:-:S05]  /*0060*/  IMAD R0, R5, R4, RZ ;  /* 0x0000000405007224 */ /* 0x002fca00078e02ff */
[----:B------:R-:W-:-:S13]  /*0070*/  ISETP.GE.AND P0, PT, R7, R0, PT ;  /* 0x000000000700720c */ /* 0x000fda0003f06270 */
[----:B------:R-:W-:Y:S05]  /*0080*/  @P0 EXIT ;  /* 0x000000000000094d */ /* 0x000fea0003800000 */
[----:B------:R-:W0:Y:S02]  /*0090*/  LDC R9, c[0x0][0x3a0] ;  /* 0x0000e800ff097b82 */ /* 0x000e240000000800 */
[----:B0-----:R-:W-:-:S13]  /*00a0*/  ISETP.GE.AND P0, PT, R9, 0x1, PT ;  /* 0x000000010900780c */ /* 0x001fda0003f06270 */
[----:B------:R-:W-:Y:S05]  /*00b0*/  @!P0 EXIT ;  /* 0x000000000000894d */ /* 0x000fea0003800000 */
[----:B------:R-:W0:Y:S01]  /*00c0*/  LDC.64 R2, c[0x0][0x390] ;  /* 0x0000e400ff027b82 */ /* 0x000e220000000a00 */
[----:B------:R-:W1:Y:S01]  /*00d0*/  LDCU.64 UR6, c[0x0][0x358] ;  /* 0x00006b00ff0677ac */ /* 0x000e620008000a00 */
[----:B0-----:R-:W-:-:S05]  /*00e0*/  IMAD.WIDE R2, R7, 0x4, R2 ;  /* 0x0000000407027825 */ /* 0x001fca00078e0202 */
[----:B-1----:R0:W5:Y:S01]  /*00f0*/  LDG.E R15, desc[UR6][R2.64] ;  /* 0x00000006020f7981 */ /* 0x002162000c1e1900 */
[----:B------:R-:W-:Y:S01]  /*0100*/  IABS R5, R4 ;  /* 0x0000000400057213 */ /* 0x000fe20000000000 */
[----:B------:R-:W-:Y:S01]  /*0110*/  UMOV UR4, URZ ;  /* 0x000000ff00047c82 */ /* 0x000fe20008000000 */
[C---:B------:R-:W-:Y:S02]  /*0120*/  LOP3.LUT R12, R9.reuse, 0x7, RZ, 0xc0, !PT ;  /* 0x00000007090c7812 */ /* 0x040fe400078ec0ff */
[----:B------:R-:W1:Y:S01]  /*0130*/  I2F.RP R0, R5 ;  /* 0x0000000500007306 */ /* 0x000e620000209400 */
[----:B------:R-:W-:Y:S02]  /*0140*/  SHF.R.U32.HI R8, RZ, 0x1, R9 ;  /* 0x00000001ff087819 */ /* 0x000fe40000011609 */
[C---:B------:R-:W-:Y:S02]  /*0150*/  LOP3.LUT R14, R9.reuse, 0x3, RZ, 0xc0, !PT ;  /* 0x00000003090e7812 */ /* 0x040fe400078ec0ff */
[----:B------:R-:W-:-:S03]  /*0160*/  LOP3.LUT R9, R9, 0x7ffffff8, RZ, 0xc0, !PT ;  /* 0x7ffffff809097812 */ /* 0x000fc600078ec0ff */
[----:B-1----:R-:W1:Y:S02]  /*0170*/  MUFU.RCP R0, R0 ;  /* 0x0000000000007308 */ /* 0x002e640000001000 */
[----:B-1----:R-:W-:-:S06]  /*0180*/  VIADD R10, R0, 0xffffffe ;  /* 0x0ffffffe000a7836 */ /* 0x002fcc0000000000 */
[----:B------:R1:W2:Y:S02]  /*0190*/  F2I.FTZ.U32.TRUNC.NTZ R11, R10 ;  /* 0x0000000a000b7305 */ /* 0x0002a4000021f000 */
[----:B-1----:R-:W-:Y:S02]  /*01a0*/  IMAD.MOV.U32 R10, RZ, RZ, RZ ;  /* 0x000000ffff0a7224 */ /* 0x002fe400078e00ff */
[----:B--2---:R-:W-:-:S04]  /*01b0*/  IMAD.MOV R6, RZ, RZ, -R11 ;  /* 0x000000ffff067224 */ /* 0x004fc800078e0a0b */
[----:B------:R-:W-:Y:S01]  /*01c0*/  IMAD R13, R6, R5, RZ ;  /* 0x00000005060d7224 */ /* 0x000fe200078e02ff */
[----:B------:R-:W-:-:S03]  /*01d0*/  IABS R6, R7 ;  /* 0x0000000700067213 */ /* 0x000fc60000000000 */
[----:B------:R-:W-:-:S06]  /*01e0*/  IMAD.HI.U32 R11, R11, R13, R10 ;  /* 0x0000000d0b0b7227 */ /* 0x000fcc00078e000a */
[----:B------:R-:W-:-:S04]  /*01f0*/  IMAD.HI.U32 R11, R11, R6, RZ ;  /* 0x000000060b0b7227 */ /* 0x000fc800078e00ff */
[----:B------:R-:W-:-:S04]  /*0200*/  IMAD.MOV R0, RZ, RZ, -R11 ;  /* 0x000000ffff007224 */ /* 0x000fc800078e0a0b */
[----:B------:R-:W-:-:S05]  /*0210*/  IMAD R0, R5, R0, R6 ;  /* 0x0000000005007224 */ /* 0x000fca00078e0206 */
[----:B------:R-:W-:-:S13]  /*0220*/  ISETP.GT.U32.AND P1, PT, R5, R0, PT ;  /* 0x000000000500720c */ /* 0x000fda0003f24070 */
[----:B------:R-:W-:Y:S02]  /*0230*/  @!P1 IMAD.IADD R0, R0, 0x1, -R5 ;  /* 0x0000000100009824 */ /* 0x000fe400078e0a05 */
[----:B------:R-:W-:Y:S01]  /*0240*/  @!P1 VIADD R11, R11, 0x1 ;  /* 0x000000010b0b9836 */ /* 0x000fe20000000000 */
[----:B------:R-:W-:Y:S02]  /*0250*/  ISETP.NE.AND P1, PT, R4, RZ, PT ;  /* 0x000000ff0400720c */ /* 0x000fe40003f25270 */
[----:B------:R-:W-:Y:S01]  /*0260*/  ISETP.GE.U32.AND P0, PT, R0, R5, PT ;  /* 0x000000050000720c */ /* 0x000fe20003f06070 */
[----:B------:R-:W-:Y:S01]  /*0270*/  VIADD R5, R12, 0xffffffff ;  /* 0xffffffff0c057836 */ /* 0x000fe20000000000 */
[----:B------:R-:W-:-:S04]  /*0280*/  LOP3.LUT R0, R7, R4, RZ, 0x3c, !PT ;  /* 0x0000000407007212 */ /* 0x000fc800078e3cff */
[----:B------:R-:W-:-:S07]  /*0290*/  ISETP.GE.AND P2, PT, R0, RZ, PT ;  /* 0x000000ff0000720c */ /* 0x000fce0003f46270 */
[----:B------:R-:W-:-:S06]  /*02a0*/  @P0 VIADD R11, R11, 0x1 ;  /* 0x000000010b0b0836 */ /* 0x000fcc0000000000 */
[----:B------:R-:W-:Y:S01]  /*02b0*/  @!P2 IMAD.MOV R11, RZ, RZ, -R11 ;  /* 0x000000ffff0ba224 */ /* 0x000fe200078e0a0b */
[----:B------:R-:W-:Y:S02]  /*02c0*/  @!P1 LOP3.LUT R11, RZ, R4, RZ, 0x33, !PT ;  /* 0x00000004ff0b9212 */ /* 0x000fe400078e33ff */
[----:B------:R-:W-:-:S03]  /*02d0*/  ISETP.GE.U32.AND P2, PT, R5, 0x3, PT ;  /* 0x000000030500780c */ /* 0x000fc60003f46070 */
[----:B------:R-:W-:-:S04]  /*02e0*/  IMAD.MOV R0, RZ, RZ, -R11 ;  /* 0x000000ffff007224 */ /* 0x000fc800078e0a0b */
[----:B------:R-:W-:-:S04]  /*02f0*/  IMAD R7, R4, R0, R7 ;  /* 0x0000000004077224 */ /* 0x000fc800078e0207 */
[--C-:B------:R-:W-:Y:S02]  /*0300*/  IMAD.IADD R0, R7, 0x1, -R8.reuse ;  /* 0x0000000107007824 */ /* 0x100fe400078e0a08 */
[----:B------:R-:W-:-:S03]  /*0310*/  IMAD.IADD R8, R11, 0x1, -R8 ;  /* 0x000000010b087824 */ /* 0x000fc600078e0a08 */
[----:B0-----:R-:W-:-:S07]  /*0320*/  SHF.R.S32.HI R10, RZ, 0x1f, R0 ;  /* 0x0000001fff0a7819 */ /* 0x001fce0000011400 */
.L_x_5:
[----:B0-----:R-:W0:Y:S01]  /*0330*/  LDCU UR8, c[0x0][0x3a0] ;  /* 0x00007400ff0877ac */ /* 0x001e220008000800 */
[----:B------:R-:W-:Y:S02]  /*0340*/  VIADD R11, R8, UR4 ;  /* 0x00000004080b7c36 */ /* 0x000fe40008000000 */
[----:B------:R-:W-:Y:S01]  /*0350*/  IMAD.MOV.U32 R17, RZ, RZ, RZ ;  /* 0x000000ffff117224 */ /* 0x000fe200078e00ff */
[----:B-1----:R-:W1:Y:S01]  /*0360*/  LDCU UR5, c[0x0][0x398] ;  /* 0x00007300ff0577ac */ /* 0x002e620008000800 */
[----:B0-----:R-:W-:Y:S02]  /*0370*/  UISETP.GE.U32.AND UP1, UPT, UR8, 0x8, UPT ;  /* 0x000000080800788c */ /* 0x001fe4000bf26070 */
[----:B------:R-:W-:Y:S02]  /*0380*/  UIMAD UR10, UR4, UR8, URZ ;  /* 0x00000008040a72a4 */ /* 0x000fe4000f8e02ff */
[----:B------:R-:W-:Y:S01]  /*0390*/  UIADD3 UR4, UPT, UPT, UR4, 0x1, URZ ;  /* 0x0000000104047890 */ /* 0x000fe2000fffe0ff */
[----:B-1----:R-:W-:-:S03]  /*03a0*/  IMAD R13, R11, UR5, RZ ;  /* 0x000000050b0d7c24 */ /* 0x002fc6000f8e02ff */
[----:B------:R-:W-:Y:S01]  /*03b0*/  UISETP.NE.AND UP0, UPT, UR4, UR8, UPT ;  /* 0x000000080400728c */ /* 0x000fe2000bf05270 */
[----:B--2---:R-:W-:Y:S10]  /*03c0*/  BRA.U !UP1, `(.L_x_0) ;  /* 0x0000000509887547 */ /* 0x004ff4000b800000 */
[----:B------:R-:W0:Y:S01]  /*03d0*/  LDCU UR11, c[0x0][0x39c] ;  /* 0x00007380ff0b77ac */ /* 0x000e220008000800 */
[----:B------:R-:W-:Y:S01]  /*03e0*/  SHF.R.S32.HI R19, RZ, 0x1f, R13 ;  /* 0x0000001fff137819 */ /* 0x000fe2000001140d */
[----:B------:R-:W-:Y:S01]  /*03f0*/  IMAD.MOV.U32 R18, RZ, RZ, RZ ;  /* 0x000000ffff127224 */ /* 0x000fe200078e00ff */
[----:B------:R-:W1:Y:S01]  /*0400*/  LDCU UR5, c[0x0][0x398] ;  /* 0x00007300ff0577ac */ /* 0x000e620008000800 */
[----:B------:R-:W2:Y:S01]  /*0410*/  LDCU.64 UR8, c[0x0][0x380] ;  /* 0x00007000ff0877ac */ /* 0x000ea20008000a00 */
[----:B0-----:R-:W-:-:S13]  /*0420*/  ISETP.GE.AND P1, PT, R11, UR11, PT ;  /* 0x0000000b0b007c0c */ /* 0x001fda000bf26270 */
.L_x_1:
[----:B------:R-:W-:Y:S01]  /*0430*/  IMAD.IADD R20, R0, 0x1, R18 ;  /* 0x0000000100147824 */ /* 0x000fe200078e0212 */
[----:B------:R-:W0:Y:S01]  /*0440*/  LDC.64 R6, c[0x0][0x388] ;  /* 0x0000e200ff067b82 */ /* 0x000e220000000a00 */
[----:B---3--:R-:W-:Y:S02]  /*0450*/  VIADD R21, R18, UR10 ;  /* 0x0000000a12157c36 */ /* 0x008fe40008000000 */
[----:B------:R-:W-:Y:S01]  /*0460*/  IMAD.MOV.U32 R22, RZ, RZ, RZ ;  /* 0x000000ffff167224 */ /* 0x000fe200078e00ff */
[----:B-1----:R-:W-:Y:S02]  /*0470*/  ISETP.GE.OR P0, PT, R20, UR5, P1 ;  /* 0x0000000514007c0c */ /* 0x002fe40008f06670 */
[----:B------:R-:W-:-:S04]  /*0480*/  LOP3.LUT R4, R11, R20, RZ, 0xfc, !PT ;  /* 0x000000140b047212 */ /* 0x000fc800078efcff */
[----:B------:R-:W-:-:S13]  /*0490*/  ISETP.LT.OR P0, PT, R4, RZ, P0 ;  /* 0x000000ff0400720c */ /* 0x000fda0000701670 */
[----:B------:R-:W1:Y:S01]  /*04a0*/  @!P0 LDC.64 R4, c[0x0][0x380] ;  /* 0x0000e000ff048b82 */ /* 0x000e620000000a00 */
[----:B------:R-:W-:Y:S02]  /*04b0*/  @!P0 IMAD.IADD R17, R13, 0x1, R20 ;  /* 0x000000010d118824 */ /* 0x000fe400078e0214 */
[----:B0-----:R-:W-:-:S05]  /*04c0*/  IMAD.WIDE.U32 R6, R21, 0x4, R6 ;  /* 0x0000000415067825 */ /* 0x001fca00078e0006 */
[----:B------:R2:W3:Y:S01]  /*04d0*/  LDG.E R24, desc[UR6][R6.64] ;  /* 0x0000000606187981 */ /* 0x0004e2000c1e1900 */
[----:B-1----:R-:W-:Y:S02]  /*04e0*/  @!P0 IMAD.WIDE R16, R17, 0x4, R4 ;  /* 0x0000000411108825 */ /* 0x002fe400078e0204 */
[----:B------:R-:W0:Y:S03]  /*04f0*/  LDC.64 R4, c[0x0][0x388] ;  /* 0x0000e200ff047b82 */ /* 0x000e260000000a00 */
[----:B------:R-:W3:Y:S01]  /*0500*/  @!P0 LDG.E R22, desc[UR6][R16.64] ;  /* 0x0000000610168981 */ /* 0x000ee2000c1e1900 */
[----:B------:R-:W-:Y:S01]  /*0510*/  VIADD R26, R20, 0x1 ;  /* 0x00000001141a7836 */ /* 0x000fe20000000000 */
[----:B------:R-:W-:-:S04]  /*0520*/  IADD3 R23, P5, PT, R18, UR10, RZ ;  /* 0x0000000a12177c10 */ /* 0x000fc8000ffbe0ff */
[----:B------:R-:W-:Y:S02]  /*0530*/  ISETP.GE.OR P0, PT, R26, UR5, P1 ;  /* 0x000000051a007c0c */ /* 0x000fe40008f06670 */
[----:B------:R-:W-:Y:S02]  /*0540*/  LOP3.LUT R26, R11, R26, RZ, 0xfc, !PT ;  /* 0x0000001a0b1a7212 */ /* 0x000fe400078efcff */
[--C-:B------:R-:W-:Y:S02]  /*0550*/  SHF.R.S32.HI R21, RZ, 0x1f, R18.reuse ;  /* 0x0000001fff157819 */ /* 0x100fe40000011412 */
[----:B------:R-:W-:Y:S02]  /*0560*/  IADD3 R25, P3, P4, R13, R0, R18 ;  /* 0x000000000d197210 */ /* 0x000fe40007c7e012 */
[----:B------:R-:W-:Y:S01]  /*0570*/  ISETP.LT.OR P0, PT, R26, RZ, P0 ;  /* 0x000000ff1a00720c */ /* 0x000fe20000701670 */
[----:B------:R-:W-:Y:S01]  /*0580*/  IMAD.X R26, RZ, RZ, RZ, P5 ;  /* 0x000000ffff1a7224 */ /* 0x000fe200028e06ff */
[----:B------:R-:W-:-:S02]  /*0590*/  IADD3.X R28, PT, PT, R19, R10, R21, P3, P4 ;  /* 0x0000000a131c7210 */ /* 0x000fc40001fe8415 */
[----:B--2---:R-:W-:Y:S02]  /*05a0*/  LEA R6, P3, R25, UR8, 0x2 ;  /* 0x0000000819067c11 */ /* 0x004fe4000f8610ff */
[----:B0-----:R-:W-:Y:S02]  /*05b0*/  LEA R4, P4, R23, R4, 0x2 ;  /* 0x0000000417047211 */ /* 0x001fe400078810ff */
[----:B------:R-:W-:Y:S02]  /*05c0*/  LEA.HI.X R7, R25, UR9, R28, 0x2, P3 ;  /* 0x0000000919077c11 */ /* 0x000fe400098f141c */
[----:B------:R-:W-:Y:S01]  /*05d0*/  LEA.HI.X R5, R23, R5, R26, 0x2, P4 ;  /* 0x0000000517057211 */ /* 0x000fe200020f141a */
[----:B---3-5:R-:W-:Y:S01]  /*05e0*/  FFMA R17, R24, R22, R15 ;  /* 0x0000001618117223 */ /* 0x028fe2000000000f */
[----:B------:R-:W-:-:S04]  /*05f0*/  IMAD.MOV.U32 R15, RZ, RZ, RZ ;  /* 0x000000ffff0f7224 */ /* 0x000fc800078e00ff */
[----:B------:R0:W-:Y:S04]  /*0600*/  STG.E desc[UR6][R2.64], R17 ;  /* 0x0000001102007986 */ /* 0x0001e8000c101906 */
[----:B------:R-:W2:Y:S04]  /*0610*/  @!P0 LDG.E R15, desc[UR6][R6.64+0x4] ;  /* 0x00000406060f8981 */ /* 0x000ea8000c1e1900 */
[----:B------:R-:W2:Y:S01]  /*0620*/  LDG.E R22, desc[UR6][R4.64+0x4] ;  /* 0x0000040604167981 */ /* 0x000ea2000c1e1900 */
[----:B------:R-:W-:-:S05]  /*0630*/  VIADD R16, R20, 0x2 ;  /* 0x0000000214107836 */ /* 0x000fca0000000000 */
[----:B------:R-:W-:Y:S02]  /*0640*/  ISETP.GE.OR P0, PT, R16, UR5, P1 ;  /* 0x0000000510007c0c */ /* 0x000fe40008f06670 */
[----:B------:R-:W-:-:S04]  /*0650*/  LOP3.LUT R16, R11, R16, RZ, 0xfc, !PT ;  /* 0x000000100b107212 */ /* 0x000fc800078efcff */
[----:B------:R-:W-:Y:S01]  /*0660*/  ISETP.LT.OR P0, PT, R16, RZ, P0 ;  /* 0x000000ff1000720c */ /* 0x000fe20000701670 */
[----:B--2---:R-:W-:Y:S01]  /*0670*/  FFMA R21, R22, R15, R17 ;  /* 0x0000000f16157223 */ /* 0x004fe20000000011 */
[----:B------:R-:W-:-:S04]  /*0680*/  IMAD.MOV.U32 R15, RZ, RZ, RZ ;  /* 0x000000ffff0f7224 */ /* 0x000fc800078e00ff */
[----:B------:R1:W-:Y:S07]  /*0690*/  STG.E desc[UR6][R2.64], R21 ;  /* 0x0000001502007986 */ /* 0x0003ee000c101906 */
[----:B------:R-:W0:Y:S04]  /*06a0*/  @!P0 LDG.E R15, desc[UR6][R6.64+0x8] ;  /* 0x00000806060f8981 */ /* 0x000e28000c1e1900 */
[----:B------:R-:W0:Y:S01]  /*06b0*/  LDG.E R22, desc[UR6][R4.64+0x8] ;  /* 0x0000080604167981 */ /* 0x000e22000c1e1900 */
[----:B------:R-:W-:-:S05]  /*06c0*/  VIADD R16, R20, 0x3 ;  /* 0x0000000314107836 */ /* 0x000fca0000000000 */
[----:B------:R-:W-:Y:S02]  /*06d0*/  ISETP.GE.OR P0, PT, R16, UR5, P1 ;  /* 0x0000000510007c0c */ /* 0x000fe40008f06670 */
[----:B------:R-:W-:-:S04]  /*06e0*/  LOP3.LUT R16, R11, R16, RZ, 0xfc, !PT ;  /* 0x000000100b107212 */ /* 0x000fc800078efcff */
[----:B------:R-:W-:Y:S01]  /*06f0*/  ISETP.LT.OR P0, PT, R16, RZ, P0 ;  /* 0x000000ff1000720c */ /* 0x000fe20000701670 */
[----:B0-----:R-:W-:Y:S01]  /*0700*/  FFMA R17, R22, R15, R21 ;  /* 0x0000000f16117223 */ /* 0x001fe20000000015 */
[----:B------:R-:W-:-:S04]  /*0710*/  IMAD.MOV.U32 R15, RZ, RZ, RZ ;  /* 0x000000ffff0f7224 */ /* 0x000fc800078e00ff */
[----:B------:R0:W-:Y:S07]  /*0720*/  STG.E desc[UR6][R2.64], R17 ;  /* 0x0000001102007986 */ /* 0x0001ee000c101906 */
[----:B------:R-:W1:Y:S04]  /*0730*/  @!P0 LDG.E R15, desc[UR6][R6.64+0xc] ;  /* 0x00000c06060f8981 */ /* 0x000e68000c1e1900 */
[----:B------:R-:W1:Y:S01]  /*0740*/  LDG.E R22, desc[UR6][R4.64+0xc] ;  /* 0x00000c0604167981 */ /* 0x000e62000c1e1900 */
[----:B------:R-:W-:-:S05]  /*0750*/  VIADD R16, R20, 0x4 ;  /* 0x0000000414107836 */ /* 0x000fca0000000000 */
[----:B------:R-:W-:Y:S02]  /*0760*/  ISETP.GE.OR P0, PT, R16, UR5, P1 ;  /* 0x0000000510007c0c */ /* 0x000fe40008f06670 */
[----:B------:R-:W-:-:S04]  /*0770*/  LOP3.LUT R16, R11, R16, RZ, 0xfc, !PT ;  /* 0x000000100b107212 */ /* 0x000fc800078efcff */
[----:B------:R-:W-:Y:S01]  /*0780*/  ISETP.LT.OR P0, PT, R16, RZ, P0 ;  /* 0x000000ff1000720c */ /* 0x000fe20000701670 */
[----:B-1----:R-:W-:Y:S01]  /*0790*/  FFMA R21, R22, R15, R17 ;  /* 0x0000000f16157223 */ /* 0x002fe20000000011 */
        /* <DEDUP_REMOVED lines=29> */
[----:B------:R-:W2:Y:S04]  /*0970*/  @!P0 LDG.E R15, desc[UR6][R6.64+0x1c] ;  /* 0x00001c06060f8981 */ /* 0x000ea8000c1e1900 */
[----:B------:R-:W2:Y:S01]  /*0980*/  LDG.E R16, desc[UR6][R4.64+0x1c] ;  /* 0x00001c0604107981 */ /* 0x000ea2000c1e1900 */
[----:B------:R-:W-:-:S05]  /*0990*/  VIADD R18, R18, 0x8 ;  /* 0x0000000812127836 */ /* 0x000fca0000000000 */
[----:B------:R-:W-:Y:S01]  /*09a0*/  ISETP.NE.AND P0, PT, R18, R9, PT ;  /* 0x000000091200720c */ /* 0x000fe20003f05270 */
[----:B--2---:R-:W-:-:S05]  /*09b0*/  FFMA R15, R16, R15, R17 ;  /* 0x0000000f100f7223 */ /* 0x004fca0000000011 */
[----:B------:R3:W-:Y:S07]  /*09c0*/  STG.E desc[UR6][R2.64], R15 ;  /* 0x0000000f02007986 */ /* 0x0007ee000c101906 */
[----:B------:R-:W-:Y:S05]  /*09d0*/  @P0 BRA `(.L_x_1) ;  /* 0xfffffff800940947 */ /* 0x000fea000383ffff */
[----:B---3--:R-:W-:-:S07]  /*09e0*/  IMAD.MOV.U32 R17, RZ, RZ, R9 ;  /* 0x000000ffff117224 */ /* 0x008fce00078e0009 */
.L_x_0:
[----:B------:R-:W-:-:S13]  /*09f0*/  ISETP.NE.AND P0, PT, R12, RZ, PT ;  /* 0x000000ff0c00720c */ /* 0x000fda0003f05270 */
[----:B------:R-:W-:Y:S05]  /*0a00*/  @!P0 BRA `(.L_x_2) ;  /* 0x0000000400e08947 */ /* 0x000fea0003800000 */
[----:B------:R-:W-:Y:S01]  /*0a10*/  ISETP.NE.AND P3, PT, R14, RZ, PT ;  /* 0x000000ff0e00720c */ /* 0x000fe20003f65270 */
[----:B------:R-:W-:-:S12]  /*0a20*/  @!P2 BRA `(.L_x_3) ;  /* 0x0000000000e0a947 */ /* 0x000fd80003800000 */
[----:B------:R-:W0:Y:S01]  /*0a30*/  LDCU UR8, c[0x0][0x39c] ;  /* 0x00007380ff0877ac */ /* 0x000e220008000800 */
[----:B------:R-:W-:Y:S02]  /*0a40*/  IMAD.IADD R16, R0, 0x1, R17 ;  /* 0x0000000100107824 */ /* 0x000fe400078e0211 */
[----:B------:R-:W-:Y:S02]  /*0a50*/  VIADD R21, R17, UR10 ;  /* 0x0000000a11157c36 */ /* 0x000fe40008000000 */
[----:B------:R-:W-:Y:S01]  /*0a60*/  IMAD.MOV.U32 R20, RZ, RZ, RZ ;  /* 0x000000ffff147224 */ /* 0x000fe200078e00ff */
[C---:B------:R-:W-:Y:S02]  /*0a70*/  LOP3.LUT R4, R11.reuse, R16, RZ, 0xfc, !PT ;  /* 0x000000100b047212 */ /* 0x040fe400078efcff */
[----:B0-----:R-:W-:Y:S01]  /*0a80*/  ISETP.GE.AND P0, PT, R11, UR8, PT ;  /* 0x000000080b007c0c */ /* 0x001fe2000bf06270 */
[----:B------:R-:W0:Y:S03]  /*0a90*/  LDCU.64 UR8, c[0x0][0x380] ;  /* 0x00007000ff0877ac */ /* 0x000e260008000a00 */
[----:B------:R-:W-:-:S04]  /*0aa0*/  ISETP.GE.OR P1, PT, R16, UR5, P0 ;  /* 0x0000000510007c0c */ /* 0x000fc80008726670 */
[----:B------:R-:W-:Y:S02]  /*0ab0*/  ISETP.LT.OR P1, PT, R4, RZ, P1 ;  /* 0x000000ff0400720c */ /* 0x000fe40000f21670 */
[----:B------:R-:W1:Y:S11]  /*0ac0*/  LDC.64 R4, c[0x0][0x388] ;  /* 0x0000e200ff047b82 */ /* 0x000e760000000a00 */
[----:B------:R-:W2:Y:S01]  /*0ad0*/  @!P1 LDC.64 R6, c[0x0][0x380] ;  /* 0x0000e000ff069b82 */ /* 0x000ea20000000a00 */
[----:B------:R-:W-:-:S02]  /*0ae0*/  @!P1 IMAD.IADD R19, R13, 0x1, R16 ;  /* 0x000000010d139824 */ /* 0x000fc400078e0210 */
[----:B-1----:R-:W-:-:S05]  /*0af0*/  IMAD.WIDE.U32 R4, R21, 0x4, R4 ;  /* 0x0000000415047825 */ /* 0x002fca00078e0004 */
[----:B------:R-:W3:Y:S01]  /*0b00*/  LDG.E R22, desc[UR6][R4.64] ;  /* 0x0000000604167981 */ /* 0x000ee2000c1e1900 */
[----:B--2---:R-:W-:Y:S02]  /*0b10*/  @!P1 IMAD.WIDE R18, R19, 0x4, R6 ;  /* 0x0000000413129825 */ /* 0x004fe400078e0206 */
[----:B------:R-:W1:Y:S03]  /*0b20*/  LDC.64 R6, c[0x0][0x388] ;  /* 0x0000e200ff067b82 */ /* 0x000e660000000a00 */
[----:B------:R2:W3:Y:S01]  /*0b30*/  @!P1 LDG.E R20, desc[UR6][R18.64] ;  /* 0x0000000612149981 */ /* 0x0004e2000c1e1900 */
[----:B------:R-:W-:Y:S01]  /*0b40*/  VIADD R24, R16, 0x1 ;  /* 0x0000000110187836 */ /* 0x000fe20000000000 */
[----:B------:R-:W-:-:S04]  /*0b50*/  IADD3 R21, P6, PT, R17, UR10, RZ ;  /* 0x0000000a11157c10 */ /* 0x000fc8000ffde0ff */
[----:B------:R-:W-:Y:S02]  /*0b60*/  ISETP.GE.OR P1, PT, R24, UR5, P0 ;  /* 0x0000000518007c0c */ /* 0x000fe40008726670 */
[----:B------:R-:W-:Y:S02]  /*0b70*/  LOP3.LUT R24, R11, R24, RZ, 0xfc, !PT ;  /* 0x000000180b187212 */ /* 0x000fe400078efcff */
[----:B------:R-:W-:Y:S02]  /*0b80*/  SHF.R.S32.HI R25, RZ, 0x1f, R13 ;  /* 0x0000001fff197819 */ /* 0x000fe4000001140d */
[----:B------:R-:W-:Y:S02]  /*0b90*/  IADD3 R23, P4, P5, R13, R0, R17 ;  /* 0x000000000d177210 */ /* 0x000fe40007d9e011 */
[----:B------:R-:W-:Y:S01]  /*0ba0*/  ISETP.LT.OR P1, PT, R24, RZ, P1 ;  /* 0x000000ff1800720c */ /* 0x000fe20000f21670 */
[----:B--2---:R-:W-:Y:S01]  /*0bb0*/  IMAD.X R18, RZ, RZ, RZ, P6 ;  /* 0x000000ffff127224 */ /* 0x004fe200030e06ff */
[----:B------:R-:W-:-:S02]  /*0bc0*/  IADD3.X R24, PT, PT, R25, R10, RZ, P4, P5 ;  /* 0x0000000a19187210 */ /* 0x000fc400027ea4ff */
[----:B0-----:R-:W-:Y:S02]  /*0bd0*/  LEA R4, P4, R23, UR8, 0x2 ;  /* 0x0000000817047c11 */ /* 0x001fe4000f8810ff */
[----:B-1----:R-:W-:Y:S02]  /*0be0*/  LEA R6, P5, R21, R6, 0x2 ;  /* 0x0000000615067211 */ /* 0x002fe400078a10ff */
        /* <DEDUP_REMOVED lines=25> */
[----:B------:R-:W-:-:S02]  /*0d80*/  VIADD R17, R17, 0x4 ;  /* 0x0000000411117836 */ /* 0x000fc40000000000 */
[----:B--2---:R-:W-:-:S05]  /*0d90*/  FFMA R15, R16, R15, R19 ;  /* 0x0000000f100f7223 */ /* 0x004fca0000000013 */
[----:B------:R1:W-:Y:S02]  /*0da0*/  STG.E desc[UR6][R2.64], R15 ;  /* 0x0000000f02007986 */ /* 0x0003e4000c101906 */
.L_x_3:
[----:B------:R-:W-:Y:S05]  /*0db0*/  @!P3 BRA `(.L_x_2) ;  /* 0x0000000000f4b947 */ /* 0x000fea0003800000 */
[----:B------:R-:W0:Y:S01]  /*0dc0*/  LDCU UR8, c[0x0][0x3a0] ;  /* 0x00007400ff0877ac */ /* 0x000e220008000800 */
[----:B------:R-:W-:Y:S01]  /*0dd0*/  ISETP.NE.AND P0, PT, R14, 0x1, PT ;  /* 0x000000010e00780c */ /* 0x000fe20003f05270 */
[----:B0-----:R-:W-:-:S12]  /*0de0*/  ULOP3.LUT UP1, URZ, UR8, 0x1, URZ, 0xc0, !UPT ;  /* 0x0000000108ff7892 */ /* 0x001fd8000f82c0ff */
[----:B------:R-:W-:Y:S05]  /*0df0*/  @!P0 BRA `(.L_x_4) ;  /* 0x00000000009c8947 */ /* 0x000fea0003800000 */
[----:B------:R-:W0:Y:S01]  /*0e00*/  LDCU UR8, c[0x0][0x39c] ;  /* 0x00007380ff0877ac */ /* 0x000e220008000800 */
[----:B------:R-:W-:Y:S01]  /*0e10*/  IMAD.IADD R6, R0, 0x1, R17 ;  /* 0x0000000100067824 */ /* 0x000fe200078e0211 */
[----:B-1----:R-:W1:Y:S01]  /*0e20*/  LDC.64 R18, c[0x0][0x388] ;  /* 0x0000e200ff127b82 */ /* 0x002e620000000a00 */
[----:B------:R-:W-:Y:S02]  /*0e30*/  VIADD R7, R17, UR10 ;  /* 0x0000000a11077c36 */ /* 0x000fe40008000000 */
[----:B------:R-:W-:Y:S01]  /*0e40*/  IMAD.MOV.U32 R16, RZ, RZ, RZ ;  /* 0x000000ffff107224 */ /* 0x000fe200078e00ff */
[C---:B------:R-:W-:Y:S02]  /*0e50*/  LOP3.LUT R4, R11.reuse, R6, RZ, 0xfc, !PT ;  /* 0x000000060b047212 */ /* 0x040fe400078efcff */
[----:B0-----:R-:W-:-:S04]  /*0e60*/  ISETP.GE.AND P1, PT, R11, UR8, PT ;  /* 0x000000080b007c0c */ /* 0x001fc8000bf26270 */
[----:B------:R-:W-:-:S04]  /*0e70*/  ISETP.GE.OR P0, PT, R6, UR5, P1 ;  /* 0x0000000506007c0c */ /* 0x000fc80008f06670 */
[----:B------:R-:W-:Y:S01]  /*0e80*/  ISETP.LT.OR P0, PT, R4, RZ, P0 ;  /* 0x000000ff0400720c */ /* 0x000fe20000701670 */
[----:B-1----:R-:W-:-:S06]  /*0e90*/  IMAD.WIDE.U32 R18, R7, 0x4, R18 ;  /* 0x0000000407127825 */ /* 0x002fcc00078e0012 */
[----:B------:R0:W2:Y:S06]  /*0ea0*/  LDG.E R18, desc[UR6][R18.64] ;  /* 0x0000000612127981 */ /* 0x0000ac000c1e1900 */
[----:B------:R-:W1:Y:S01]  /*0eb0*/  @!P0 LDC.64 R4, c[0x0][0x380] ;  /* 0x0000e000ff048b82 */ /* 0x000e620000000a00 */
[----:B------:R-:W-:-:S04]  /*0ec0*/  @!P0 IMAD.IADD R21, R13, 0x1, R6 ;  /* 0x000000010d158824 */ /* 0x000fc800078e0206 */
[----:B-1----:R-:W-:-:S05]  /*0ed0*/  @!P0 IMAD.WIDE R20, R21, 0x4, R4 ;  /* 0x0000000415148825 */ /* 0x002fca00078e0204 */
[----:B------:R1:W2:Y:S01]  /*0ee0*/  @!P0 LDG.E R16, desc[UR6][R20.64] ;  /* 0x0000000614108981 */ /* 0x0002a2000c1e1900 */
[----:B------:R-:W-:-:S05]  /*0ef0*/  VIADD R4, R6, 0x1 ;  /* 0x0000000106047836 */ /* 0x000fca0000000000 */
[----:B------:R-:W-:Y:S02]  /*0f00*/  ISETP.GE.OR P0, PT, R4, UR5, P1 ;  /* 0x0000000504007c0c */ /* 0x000fe40008f06670 */
[----:B------:R-:W-:-:S04]  /*0f10*/  LOP3.LUT R4, R11, R4, RZ, 0xfc, !PT ;  /* 0x000000040b047212 */ /* 0x000fc800078efcff */
[----:B------:R-:W-:Y:S02]  /*0f20*/  ISETP.LT.OR P0, PT, R4, RZ, P0 ;  /* 0x000000ff0400720c */ /* 0x000fe40000701670 */
[----:B------:R-:W3:Y:S11]  /*0f30*/  LDC.64 R4, c[0x0][0x388] ;  /* 0x0000e200ff047b82 */ /* 0x000ef60000000a00 */
[----:B------:R-:W4:Y:S01]  /*0f40*/  @!P0 LDC.64 R6, c[0x0][0x380] ;  /* 0x0000e000ff068b82 */ /* 0x000f220000000a00 */
[----:B------:R-:W-:-:S02]  /*0f50*/  @!P0 SHF.R.S32.HI R22, RZ, 0x1f, R13 ;  /* 0x0000001fff168819 */ /* 0x000fc4000001140d */
[--C-:B------:R-:W-:Y:S02]  /*0f60*/  @!P0 SHF.R.S32.HI R23, RZ, 0x1f, R17.reuse ;  /* 0x0000001fff178819 */ /* 0x100fe40000011411 */
[----:B------:R-:W-:Y:S02]  /*0f70*/  @!P0 IADD3 R25, P1, P3, R13, R0, R17 ;  /* 0x000000000d198210 */ /* 0x000fe40007b3e011 */
[----:B0-----:R-:W-:Y:S02]  /*0f80*/  IADD3 R19, P4, PT, R17, UR10, RZ ;  /* 0x0000000a11137c10 */ /* 0x001fe4000ff9e0ff */
[----:B-1----:R-:W-:-:S03]  /*0f90*/  @!P0 IADD3.X R20, PT, PT, R22, R10, R23, P1, P3 ;  /* 0x0000000a16148210 */ /* 0x002fc60000fe6417 */
[----:B------:R-:W-:Y:S01]  /*0fa0*/  IMAD.X R22, RZ, RZ, RZ, P4 ;  /* 0x000000ffff167224 */ /* 0x000fe200020e06ff */
[----:B---3--:R-:W-:-:S04]  /*0fb0*/  LEA R4, P3, R19, R4, 0x2 ;  /* 0x0000000413047211 */ /* 0x008fc800078610ff */
[----:B------:R-:W-:Y:S02]  /*0fc0*/  LEA.HI.X R5, R19, R5, R22, 0x2, P3 ;  /* 0x0000000513057211 */ /* 0x000fe400018f1416 */
[----:B----4-:R-:W-:-:S04]  /*0fd0*/  @!P0 LEA R6, P1, R25, R6, 0x2 ;  /* 0x0000000619068211 */ /* 0x010fc800078210ff */
[----:B------:R-:W-:Y:S01]  /*0fe0*/  @!P0 LEA.HI.X R7, R25, R7, R20, 0x2, P1 ;  /* 0x0000000719078211 */ /* 0x000fe200008f1414 */
[----:B--2--5:R-:W-:Y:S01]  /*0ff0*/  FFMA R19, R18, R16, R15 ;  /* 0x0000001012137223 */ /* 0x024fe2000000000f */
[----:B------:R-:W-:-:S04]  /*1000*/  IMAD.MOV.U32 R15, RZ, RZ, RZ ;  /* 0x000000ffff0f7224 */ /* 0x000fc800078e00ff */
[----:B------:R0:W-:Y:S04]  /*1010*/  STG.E desc[UR6][R2.64], R19 ;  /* 0x0000001302007986 */ /* 0x0001e8000c101906 */
[----:B------:R-:W2:Y:S04]  /*1020*/  LDG.E R4, desc[UR6][R4.64+0x4] ;  /* 0x0000040604047981 */ /* 0x000ea8000c1e1900 */
[----:B------:R-:W2:Y:S01]  /*1030*/  @!P0 LDG.E R15, desc[UR6][R6.64+0x4] ;  /* 0x00000406060f8981 */ /* 0x000ea2000c1e1900 */
[----:B------:R-:W-:Y:S02]  /*1040*/  VIADD R17, R17, 0x2 ;  /* 0x0000000211117836 */ /* 0x000fe40000000000 */
[----:B--2---:R-:W-:-:S05]  /*1050*/  FFMA R15, R4, R15, R19 ;  /* 0x0000000f040f7223 */ /* 0x004fca0000000013 */
[----:B------:R0:W-:Y:S02]  /*1060*/  STG.E desc[UR6][R2.64], R15 ;  /* 0x0000000f02007986 */ /* 0x0001e4000c101906 */
.L_x_4:
[----:B------:R-:W-:Y:S05]  /*1070*/  BRA.U !UP1, `(.L_x_2) ;  /* 0x0000000109447547 */ /* 0x000fea000b800000 */
[----:B------:R-:W2:Y:S01]  /*1080*/  LDCU UR8, c[0x0][0x39c] ;  /* 0x00007380ff0877ac */ /* 0x000ea20008000800 */
[----:B------:R-:W-:Y:S01]  /*1090*/  IMAD.IADD R16, R0, 0x1, R17 ;  /* 0x0000000100107824 */ /* 0x000fe200078e0211 */
[----:B------:R-:W3:Y:S04]  /*10a0*/  LDC.64 R6, c[0x0][0x388] ;  /* 0x0000e200ff067b82 */ /* 0x000ee80000000a00 */
[----:B------:R-:W-:Y:S02]  /*10b0*/  ISETP.GE.AND P0, PT, R16, UR5, PT ;  /* 0x0000000510007c0c */ /* 0x000fe4000bf06270 */
[C---:B------:R-:W-:Y:S02]  /*10c0*/  LOP3.LUT R4, R11.reuse, R16, RZ, 0xfc, !PT ;  /* 0x000000100b047212 */ /* 0x040fe400078efcff */
[----:B--2---:R-:W-:Y:S01]  /*10d0*/  ISETP.GE.OR P0, PT, R11, UR8, P0 ;  /* 0x000000080b007c0c */ /* 0x004fe20008706670 */
[----:B------:R-:W-:-:S03]  /*10e0*/  VIADD R11, R17, UR10 ;  /* 0x0000000a110b7c36 */ /* 0x000fc60008000000 */
[----:B------:R-:W-:Y:S01]  /*10f0*/  ISETP.LT.OR P0, PT, R4, RZ, P0 ;  /* 0x000000ff0400720c */ /* 0x000fe20000701670 */
[----:B---3--:R-:W-:-:S06]  /*1100*/  IMAD.WIDE.U32 R6, R11, 0x4, R6 ;  /* 0x000000040b067825 */ /* 0x008fcc00078e0006 */
[----:B------:R-:W0:Y:S06]  /*1110*/  LDG.E R6, desc[UR6][R6.64] ;  /* 0x0000000606067981 */ /* 0x000e2c000c1e1900 */
[----:B------:R-:W2:Y:S01]  /*1120*/  @!P0 LDC.64 R4, c[0x0][0x380] ;  /* 0x0000e000ff048b82 */ /* 0x000ea20000000a00 */
[----:B------:R-:W-:Y:S02]  /*1130*/  @!P0 IMAD.IADD R13, R13, 0x1, R16 ;  /* 0x000000010d0d8824 */ /* 0x000fe400078e0210 */
[----:B------:R-:W-:Y:S02]  /*1140*/  IMAD.MOV.U32 R16, RZ, RZ, RZ ;  /* 0x000000ffff107224 */ /* 0x000fe400078e00ff */
[----:B--2---:R-:W-:-:S05]  /*1150*/  @!P0 IMAD.WIDE R4, R13, 0x4, R4 ;  /* 0x000000040d048825 */ /* 0x004fca00078e0204 */
[----:B------:R-:W0:Y:S02]  /*1160*/  @!P0 LDG.E R16, desc[UR6][R4.64] ;  /* 0x0000000604108981 */ /* 0x000e24000c1e1900 */
[----:B01---5:R-:W-:-:S05]  /*1170*/  FFMA R15, R6, R16, R15 ;  /* 0x00000010060f7223 */ /* 0x023fca000000000f */
[----:B------:R2:W-:Y:S02]  /*1180*/  STG.E desc[UR6][R2.64], R15 ;  /* 0x0000000f02007986 */ /* 0x0005e4000c101906 */
.L_x_2:
[----:B------:R-:W-:Y:S05]  /*1190*/  BRA.U UP0, `(.L_x_5) ;  /* 0xfffffff100647547 */ /* 0x000fea000b83ffff */
[----:B------:R-:W-:Y:S05]  /*11a0*/  EXIT ;  /* 0x000000000000794d */ /* 0x000fea0003800000 */
.L_x_6:
[----:B------:R-:W-:-:S00]  /*11b0*/  BRA `(.L_x_6) ;  /* 0xfffffffc00fc7947 */ /* 0x000fc0000383ffff */
[----:B------:R-:W-:-:S00]  /*11c0*/  NOP ;  /* 0x0000000000007918 */ /* 0x000fc00000000000 */
        /* <DEDUP_REMOVED lines=11> */
.L_x_7:


//--------------------- .nv.shared.reserved.0     --------------------------
	.section	.nv.shared.reserved.0,"aw",@nobits
	.weak		__nv_reservedSMEM_offset_0_alias
	.size		__nv_reservedSMEM_offset_0_alias, 0, 64
	.other		__nv_reservedSMEM_offset_0_alias,@"STO_CUDA_RESERVED_SHARED STV_DEFAULT"
__nv_reservedSMEM_offset_0_alias:
	.zero		0
	.zero		64


//--------------------- .nv.constant0._Z4convPfS_S_iii --------------------------
	.section	.nv.constant0._Z4convPfS_S_iii,"a",@progbits
	.sectionflags	@""
	.align	4
.nv.constant0._Z4convPfS_S_iii:
	.zero		932


//--------------------- SYMBOLS --------------------------

	.type		.nv.reservedSmem.offset0,@object
	.size		.nv.reservedSmem.offset0,0x4
